	.headerflags	@"EF_CUDA_TEXMODE_UNIFIED EF_CUDA_64BIT_ADDRESS EF_CUDA_ACCELERATORS EF_CUDA_SM90 EF_CUDA_VIRTUAL_SM(EF_CUDA_SM90)"
	.elftype	@"ET_EXEC"


//--------------------- .nv.info                  --------------------------
	.section	.nv.info,"",@"SHT_CUDA_INFO"
	.align	4


	//----- nvinfo : EIATTR_REGCOUNT
	.align		4
        /*0000*/ 	.byte	0x04, 0x2f
        /*0002*/ 	.short	(.L_3 - .L_2)
	.align		4
.L_2:
        /*0004*/ 	.word	index@(triton_poi_fused__native_batch_norm_legit_no_training_33)
        /*0008*/ 	.word	0x00000016


	//----- nvinfo : EIATTR_MIN_STACK_SIZE
	.align		4
.L_3:
        /*000c*/ 	.byte	0x04, 0x12
        /*000e*/ 	.short	(.L_5 - .L_4)
	.align		4
.L_4:
        /*0010*/ 	.word	index@(triton_poi_fused__native_batch_norm_legit_no_training_33)
        /*0014*/ 	.word	0x00000000


	//----- nvinfo : EIATTR_FRAME_SIZE
	.align		4
.L_5:
        /*0018*/ 	.byte	0x04, 0x11
        /*001a*/ 	.short	(.L_7 - .L_6)
	.align		4
.L_6:
        /*001c*/ 	.word	index@(triton_poi_fused__native_batch_norm_legit_no_training_33)
        /*0020*/ 	.word	0x00000000


	//----- nvinfo : EIATTR_MIN_STACK_SIZE
	.align		4
.L_7:
        /*0024*/ 	.byte	0x04, 0x12
        /*0026*/ 	.short	(.L_9 - .L_8)
	.align		4
.L_8:
        /*0028*/ 	.word	index@(triton_poi_fused__native_batch_norm_legit_no_training_33)
        /*002c*/ 	.word	0x00000000
.L_9:


//--------------------- .nv.info.triton_poi_fused__native_batch_norm_legit_no_training_33 --------------------------
	.section	.nv.info.triton_poi_fused__native_batch_norm_legit_no_training_33,"",@"SHT_CUDA_INFO"
	.sectionflags	@""
	.align	4


	//----- nvinfo : EIATTR_CUDA_API_VERSION
	.align		4
        /*0000*/ 	.byte	0x04, 0x37
        /*0002*/ 	.short	(.L_11 - .L_10)
.L_10:
        /*0004*/ 	.word	0x0000007c


	//----- nvinfo : EIATTR_KPARAM_INFO
	.align		4
.L_11:
        /*0008*/ 	.byte	0x04, 0x17
        /*000a*/ 	.short	(.L_13 - .L_12)
.L_12:
        /*000c*/ 	.word	0x00000000
        /*0010*/ 	.short	0x0006
        /*0012*/ 	.short	0x0030
        /*0014*/ 	.byte	0x00, 0xf0, 0x11, 0x00


	//----- nvinfo : EIATTR_KPARAM_INFO
	.align		4
.L_13:
        /*0018*/ 	.byte	0x04, 0x17
        /*001a*/ 	.short	(.L_15 - .L_14)
.L_14:
        /*001c*/ 	.word	0x00000000
        /*0020*/ 	.short	0x0005
        /*0022*/ 	.short	0x0028
        /*0024*/ 	.byte	0x00, 0xf4, 0x21, 0x00


	//----- nvinfo : EIATTR_KPARAM_INFO
	.align		4
.L_15:
        /*0028*/ 	.byte	0x04, 0x17
        /*002a*/ 	.short	(.L_17 - .L_16)
.L_16:
        /*002c*/ 	.word	0x00000000
        /*0030*/ 	.short	0x0004
        /*0032*/ 	.short	0x0020
        /*0034*/ 	.byte	0x00, 0xf4, 0x21, 0x00


	//----- nvinfo : EIATTR_KPARAM_INFO
	.align		4
.L_17:
        /*0038*/ 	.byte	0x04, 0x17
        /*003a*/ 	.short	(.L_19 - .L_18)
.L_18:
        /*003c*/ 	.word	0x00000000
        /*0040*/ 	.short	0x0003
        /*0042*/ 	.short	0x0018
        /*0044*/ 	.byte	0x00, 0xf4, 0x21, 0x00


	//----- nvinfo : EIATTR_KPARAM_INFO
	.align		4
.L_19:
        /*0048*/ 	.byte	0x04, 0x17
        /*004a*/ 	.short	(.L_21 - .L_20)
.L_20:
        /*004c*/ 	.word	0x00000000
        /*0050*/ 	.short	0x0002
        /*0052*/ 	.short	0x0010
        /*0054*/ 	.byte	0x00, 0xf4, 0x21, 0x00


	//----- nvinfo : EIATTR_KPARAM_INFO
	.align		4
.L_21:
        /*0058*/ 	.byte	0x04, 0x17
        /*005a*/ 	.short	(.L_23 - .L_22)
.L_22:
        /*005c*/ 	.word	0x00000000
        /*0060*/ 	.short	0x0001
        /*0062*/ 	.short	0x0008
        /*0064*/ 	.byte	0x00, 0xf4, 0x21, 0x00


	//----- nvinfo : EIATTR_KPARAM_INFO
	.align		4
.L_23:
        /*0068*/ 	.byte	0x04, 0x17
        /*006a*/ 	.short	(.L_25 - .L_24)
.L_24:
        /*006c*/ 	.word	0x00000000
        /*0070*/ 	.short	0x0000
        /*0072*/ 	.short	0x0000
        /*0074*/ 	.byte	0x00, 0xf4, 0x21, 0x00


	//----- nvinfo : EIATTR_SPARSE_MMA_MASK
	.align		4
.L_25:
        /*0078*/ 	.byte	0x03, 0x50
        /*007a*/ 	.short	0x0000


	//----- nvinfo : EIATTR_MAXREG_COUNT
	.align		4
        /*007c*/ 	.byte	0x03, 0x1b
        /*007e*/ 	.short	0x00ff


	//----- nvinfo : EIATTR_EXIT_INSTR_OFFSETS
	.align		4
        /*0080*/ 	.byte	0x04, 0x1c
        /*0082*/ 	.short	(.L_27 - .L_26)


	//   ....[0]....
.L_26:
        /*0084*/ 	.word	0x000003d0


	//   ....[1]....
        /*0088*/ 	.word	0x000003f0


	//----- nvinfo : EIATTR_REQNTID
	.align		4
.L_27:
        /*008c*/ 	.byte	0x04, 0x10
        /*008e*/ 	.short	(.L_29 - .L_28)
.L_28:
        /*0090*/ 	.word	0x00000080
        /*0094*/ 	.word	0x00000001
        /*0098*/ 	.word	0x00000001


	//----- nvinfo : EIATTR_CBANK_PARAM_SIZE
	.align		4
.L_29:
        /*009c*/ 	.byte	0x03, 0x19
        /*009e*/ 	.short	0x0034


	//----- nvinfo : EIATTR_PARAM_CBANK
	.align		4
        /*00a0*/ 	.byte	0x04, 0x0a
        /*00a2*/ 	.short	(.L_31 - .L_30)
	.align		4
.L_30:
        /*00a4*/ 	.word	index@(.nv.constant0.triton_poi_fused__native_batch_norm_legit_no_training_33)
        /*00a8*/ 	.short	0x0210
        /*00aa*/ 	.short	0x0034


	//----- nvinfo : EIATTR_SW_WAR
	.align		4
.L_31:
        /*00ac*/ 	.byte	0x04, 0x36
        /*00ae*/ 	.short	(.L_33 - .L_32)
.L_32:
        /*00b0*/ 	.word	0x00000008
.L_33:


//--------------------- .nv.callgraph             --------------------------
	.section	.nv.callgraph,"",@"SHT_CUDA_CALLGRAPH"
	.align	4
	.sectionentsize	8
	.align		4
        /*0000*/ 	.word	0x00000000
	.align		4
        /*0004*/ 	.word	0xffffffff
	.align		4
        /*0008*/ 	.word	0x00000000
	.align		4
        /*000c*/ 	.word	0xfffffffe
	.align		4
        /*0010*/ 	.word	0x00000000
	.align		4
        /*0014*/ 	.word	0xfffffffd
	.align		4
        /*0018*/ 	.word	0x00000000
	.align		4
        /*001c*/ 	.word	0xfffffffc


//--------------------- .nv.constant4             --------------------------
	.section	.nv.constant4,"a",@progbits
	.align	8
	.align		8
.nv.constant4:
        /*0000*/ 	.dword	_$_str
	.align		8
        /*0008*/ 	.dword	_$_str_$_2


//--------------------- .text.triton_poi_fused__native_batch_norm_legit_no_training_33 --------------------------
	.section	.text.triton_poi_fused__native_batch_norm_legit_no_training_33,"ax",@progbits
	.align	128
        .global         triton_poi_fused__native_batch_norm_legit_no_training_33
        .type           triton_poi_fused__native_batch_norm_legit_no_training_33,@function
        .size           triton_poi_fused__native_batch_norm_legit_no_training_33,(.L_x_1 - triton_poi_fused__native_batch_norm_legit_no_training_33)
        .other          triton_poi_fused__native_batch_norm_legit_no_training_33,@"STO_CUDA_ENTRY STV_DEFAULT"
triton_poi_fused__native_batch_norm_legit_no_training_33:
.text.triton_poi_fused__native_batch_norm_legit_no_training_33:
[----:B------:R-:W0:Y:S01]  /*0000*/  LDC R1, c[0x0][0x28] ;  /* 0x00000a00ff017b82 */ /* 0x000e220000000800 */
[----:B------:R-:W1:Y:S07]  /*0010*/  S2R R0, SR_TID.X ;  /* 0x0000000000007919 */ /* 0x000e6e0000002100 */
[----:B------:R-:W2:Y:S01]  /*0020*/  LDC.64 R8, c[0x0][0x220] ;  /* 0x00008800ff087b82 */ /* 0x000ea20000000a00 */
[----:B------:R-:W-:Y:S01]  /*0030*/  ULDC.64 UR4, c[0x0][0x208] ;  /* 0x0000820000047ab9 */ /* 0x000fe20000000a00 */
[----:B------:R-:W3:Y:S06]  /*0040*/  S2R R3, SR_CTAID.X ;  /* 0x0000000000037919 */ /* 0x000eec0000002500 */
[----:B------:R-:W4:Y:S08]  /*0050*/  LDC.64 R12, c[0x0][0x210] ;  /* 0x00008400ff0c7b82 */ /* 0x000f300000000a00 */
[----:B------:R-:W5:Y:S08]  /*0060*/  LDC.64 R14, c[0x0][0x218] ;  /* 0x00008600ff0e7b82 */ /* 0x000f700000000a00 */
[----:B------:R-:W5:Y:S01]  /*0070*/  LDC.64 R16, c[0x0][0x228] ;  /* 0x00008a00ff107b82 */ /* 0x000f620000000a00 */
[----:B-1----:R-:W-:-:S07]  /*0080*/  SHF.L.U32 R0, R0, 0x1, RZ ;  /* 0x0000000100007819 */ /* 0x002fce00000006ff */
[----:B------:R-:W1:Y:S01]  /*0090*/  LDC.64 R18, c[0x0][0x230] ;  /* 0x00008c00ff127b82 */ /* 0x000e620000000a00 */
[----:B------:R-:W-:-:S04]  /*00a0*/  LOP3.LUT R0, R0, 0xfe, RZ, 0xc0, !PT ;  /* 0x000000fe00007812 */ /* 0x000fc800078ec0ff */
[----:B---3--:R-:W-:-:S04]  /*00b0*/  LEA R0, R3, R0, 0x8 ;  /* 0x0000000003007211 */ /* 0x008fc800078e40ff */
[C---:B------:R-:W-:Y:S01]  /*00c0*/  ISETP.GE.AND P4, PT, R0.reuse, 0x5800, PT ;  /* 0x000058000000780c */ /* 0x040fe20003f86270 */
[----:B------:R-:W-:-:S05]  /*00d0*/  IMAD.HI R2, R0, 0x2e8ba2e9, RZ ;  /* 0x2e8ba2e900027827 */ /* 0x000fca00078e02ff */
[----:B------:R-:W-:-:S04]  /*00e0*/  SHF.R.U32.HI R3, RZ, 0x1f, R2 ;  /* 0x0000001fff037819 */ /* 0x000fc80000011602 */
[----:B------:R-:W-:-:S05]  /*00f0*/  LEA.HI.SX32 R3, R2, R3, 0x1c ;  /* 0x0000000302037211 */ /* 0x000fca00078fe2ff */
[----:B------:R-:W-:Y:S01]  /*0100*/  IMAD R11, R3, -0x58, R0 ;  /* 0xffffffa8030b7824 */ /* 0x000fe200078e0200 */
[----:B------:R-:W-:-:S03]  /*0110*/  CS2R R2, SRZ ;  /* 0x0000000000027805 */ /* 0x000fc6000001ff00 */
[----:B--2---:R-:W-:-:S05]  /*0120*/  IMAD.WIDE R8, R11, 0x4, R8 ;  /* 0x000000040b087825 */ /* 0x004fca00078e0208 */
[----:B------:R2:W3:Y:S01]  /*0130*/  @!P4 LDG.E.EL.64 R2, desc[UR4][R8.64] ;  /* 0x000000040802c981 */ /* 0x0004e2000c2e1b00 */
[----:B------:R-:W-:Y:S02]  /*0140*/  CS2R R4, SRZ ;  /* 0x0000000000047805 */ /* 0x000fe4000001ff00 */
[----:B------:R-:W-:Y:S01]  /*0150*/  CS2R R6, SRZ ;  /* 0x0000000000067805 */ /* 0x000fe2000001ff00 */
[----:B----4-:R-:W-:-:S04]  /*0160*/  IMAD.WIDE R12, R0, 0x4, R12 ;  /* 0x00000004000c7825 */ /* 0x010fc800078e020c */
[C---:B-----5:R-:W-:Y:S01]  /*0170*/  IMAD.WIDE R14, R11.reuse, 0x4, R14 ;  /* 0x000000040b0e7825 */ /* 0x060fe200078e020e */
[----:B------:R-:W4:Y:S04]  /*0180*/  @!P4 LDG.E.64 R4, desc[UR4][R12.64] ;  /* 0x000000040c04c981 */ /* 0x000f28000c1e1b00 */
[----:B------:R5:W4:Y:S01]  /*0190*/  @!P4 LDG.E.EL.64 R6, desc[UR4][R14.64] ;  /* 0x000000040e06c981 */ /* 0x000b22000c2e1b00 */
[----:B0-----:R-:W-:Y:S01]  /*01a0*/  IMAD.WIDE R16, R11, 0x4, R16 ;  /* 0x000000040b107825 */ /* 0x001fe200078e0210 */
[----:B--2---:R-:W-:-:S03]  /*01b0*/  CS2R R8, SRZ ;  /* 0x0000000000087805 */ /* 0x004fc6000001ff00 */
[----:B-1----:R-:W-:Y:S01]  /*01c0*/  IMAD.WIDE R18, R11, 0x4, R18 ;  /* 0x000000040b127825 */ /* 0x002fe200078e0212 */
[----:B------:R-:W-:-:S04]  /*01d0*/  CS2R R10, SRZ ;  /* 0x00000000000a7805 */ /* 0x000fc8000001ff00 */
[----:B------:R-:W2:Y:S04]  /*01e0*/  @!P4 LDG.E.EL.64 R8, desc[UR4][R18.64] ;  /* 0x000000041208c981 */ /* 0x000ea8000c2e1b00 */
[----:B------:R-:W2:Y:S01]  /*01f0*/  @!P4 LDG.E.EL.64 R10, desc[UR4][R16.64] ;  /* 0x00000004100ac981 */ /* 0x000ea2000c2e1b00 */
[----:B-----5:R-:W-:Y:S01]  /*0200*/  HFMA2.MMA R15, -RZ, RZ, 1.625, 0 ;  /* 0x3e800000ff0f7435 */ /* 0x020fe200000001ff */
[----:B---3--:R-:W-:Y:S01]  /*0210*/  FADD R2, R2, 0.0010000000474974513054 ;  /* 0x3a83126f02027421 */ /* 0x008fe20000000000 */
[----:B------:R-:W-:-:S03]  /*0220*/  FADD R12, R3, 0.0010000000474974513054 ;  /* 0x3a83126f030c7421 */ /* 0x000fc60000000000 */
[----:B------:R0:W1:Y:S08]  /*0230*/  MUFU.SQRT R13, R2 ;  /* 0x00000002000d7308 */ /* 0x0000700000002000 */
[----:B------:R-:W3:Y:S01]  /*0240*/  MUFU.SQRT R14, R12 ;  /* 0x0000000c000e7308 */ /* 0x000ee20000002000 */
[----:B0-----:R-:W0:Y:S01]  /*0250*/  LDC.64 R2, c[0x0][0x238] ;  /* 0x00008e00ff027b82 */ /* 0x001e220000000a00 */
[----:B-1----:R-:W-:-:S02]  /*0260*/  FSETP.GT.AND P0, PT, R13, 8.50705917302346158658e+37, PT ;  /* 0x7e8000000d00780b */ /* 0x002fc40003f04000 */
[----:B------:R-:W-:Y:S02]  /*0270*/  FSETP.GEU.AND P2, PT, R13, 1.175494350822287508e-38, PT ;  /* 0x008000000d00780b */ /* 0x000fe40003f4e000 */
[C---:B---3--:R-:W-:Y:S02]  /*0280*/  FSETP.GT.AND P1, PT, R14.reuse, 8.50705917302346158658e+37, PT ;  /* 0x7e8000000e00780b */ /* 0x048fe40003f24000 */
[----:B------:R-:W-:-:S07]  /*0290*/  FSETP.GEU.AND P3, PT, R14, 1.175494350822287508e-38, PT ;  /* 0x008000000e00780b */ /* 0x000fce0003f6e000 */
[----:B------:R-:W-:-:S04]  /*02a0*/  @P0 FMUL R13, R13, 0.25 ;  /* 0x3e8000000d0d0820 */ /* 0x000fc80000400000 */
[----:B------:R-:W-:Y:S01]  /*02b0*/  @!P2 FMUL R13, R13, 16777216 ;  /* 0x4b8000000d0da820 */ /* 0x000fe20000400000 */
[----:B------:R-:W-:-:S04]  /*02c0*/  @P1 FMUL R14, R14, 0.25 ;  /* 0x3e8000000e0e1820 */ /* 0x000fc80000400000 */
[----:B------:R-:W-:Y:S01]  /*02d0*/  @!P3 FMUL R14, R14, 16777216 ;  /* 0x4b8000000e0eb820 */ /* 0x000fe20000400000 */
[----:B------:R-:W1:Y:S01]  /*02e0*/  MUFU.RCP R13, R13 ;  /* 0x0000000d000d7308 */ /* 0x000e620000001000 */
[----:B------:R-:W-:-:S07]  /*02f0*/  FSEL R12, R15, 1, P0 ;  /* 0x3f8000000f0c7808 */ /* 0x000fce0000000000 */
[----:B------:R-:W3:Y:S01]  /*0300*/  MUFU.RCP R14, R14 ;  /* 0x0000000e000e7308 */ /* 0x000ee20000001000 */
[----:B------:R-:W-:Y:S01]  /*0310*/  FSEL R15, R15, 1, P1 ;  /* 0x3f8000000f0f7808 */ /* 0x000fe20000800000 */
[----:B------:R-:W-:Y:S01]  /*0320*/  @!P2 FMUL R12, R12, 16777216 ;  /* 0x4b8000000c0ca820 */ /* 0x000fe20000400000 */
[----:B----4-:R-:W-:-:S03]  /*0330*/  FADD R4, -R6, R4 ;  /* 0x0000000406047221 */ /* 0x010fc60000000100 */
[----:B------:R-:W-:Y:S01]  /*0340*/  @!P3 FMUL R15, R15, 16777216 ;  /* 0x4b8000000f0fb820 */ /* 0x000fe20000400000 */
[----:B------:R-:W-:Y:S01]  /*0350*/  FADD R5, -R7, R5 ;  /* 0x0000000507057221 */ /* 0x000fe20000000100 */
[----:B-1----:R-:W-:Y:S02]  /*0360*/  FMUL R13, R13, R12 ;  /* 0x0000000c0d0d7220 */ /* 0x002fe40000400000 */
[----:B---3--:R-:W-:Y:S02]  /*0370*/  FMUL R6, R14, R15 ;  /* 0x0000000f0e067220 */ /* 0x008fe40000400000 */
[----:B------:R-:W-:Y:S02]  /*0380*/  FMUL R13, R4, R13 ;  /* 0x0000000d040d7220 */ /* 0x000fe40000400000 */
[----:B------:R-:W-:Y:S01]  /*0390*/  FMUL R6, R5, R6 ;  /* 0x0000000605067220 */ /* 0x000fe20000400000 */
[----:B0-----:R-:W-:-:S04]  /*03a0*/  IMAD.WIDE R2, R0, 0x4, R2 ;  /* 0x0000000400027825 */ /* 0x001fc800078e0202 */
[----:B--2---:R-:W-:Y:S01]  /*03b0*/  FFMA R8, R13, R10, R8 ;  /* 0x0000000a0d087223 */ /* 0x004fe20000000008 */
[----:B------:R-:W-:Y:S01]  /*03c0*/  FFMA R9, R6, R11, R9 ;  /* 0x0000000b06097223 */ /* 0x000fe20000000009 */
[----:B------:R-:W-:Y:S06]  /*03d0*/  @P4 EXIT ;  /* 0x000000000000494d */ /* 0x000fec0003800000 */
[----:B------:R-:W-:Y:S01]  /*03e0*/  STG.E.64 desc[UR4][R2.64], R8 ;  /* 0x0000000802007986 */ /* 0x000fe2000c101b04 */
[----:B------:R-:W-:Y:S05]  /*03f0*/  EXIT ;  /* 0x000000000000794d */ /* 0x000fea0003800000 */
.L_x_0:
[----:B------:R-:W-:-:S00]  /*0400*/  BRA `(.L_x_0) ;  /* 0xfffffffc00fc7947 */ /* 0x000fc0000383ffff */
[----:B------:R-:W-:-:S00]  /*0410*/  NOP ;  /* 0x0000000000007918 */ /* 0x000fc00000000000 */
        /* <DEDUP_REMOVED lines=14> */
.L_x_1:


//--------------------- .nv.global.init           --------------------------
	.section	.nv.global.init,"aw",@progbits
.nv.global.init:
	.type		_$_str,@object
	.size		_$_str,(_$_str_$_2 - _$_str)
_$_str:
        /*0000*/ 	.byte	0x5f, 0x5f, 0x43, 0x55, 0x44, 0x41, 0x5f, 0x46, 0x54, 0x5a, 0x00
	.type		_$_str_$_2,@object
	.size		_$_str_$_2,(.L_1 - _$_str_$_2)
_$_str_$_2:
        /*000b*/ 	.byte	0x5f, 0x5f, 0x43, 0x55, 0x44, 0x41, 0x5f, 0x50, 0x52, 0x45, 0x43, 0x5f, 0x53, 0x51, 0x52, 0x54
        /*001b*/ 	.byte	0x00
.L_1:


//--------------------- .nv.constant0.triton_poi_fused__native_batch_norm_legit_no_training_33 --------------------------
	.section	.nv.constant0.triton_poi_fused__native_batch_norm_legit_no_training_33,"a",@progbits
	.sectionflags	@""
	.align	4
.nv.constant0.triton_poi_fused__native_batch_norm_legit_no_training_33:
	.zero		580
